	.headerflags	@"EF_CUDA_TEXMODE_UNIFIED EF_CUDA_64BIT_ADDRESS EF_CUDA_SM86 EF_CUDA_VIRTUAL_SM(EF_CUDA_SM86)"
	.elftype	@"ET_EXEC"


//--------------------- .nv.info                  --------------------------
	.section	.nv.info,"",@"SHT_CUDA_INFO"
	.align	4


	//----- nvinfo : EIATTR_REGCOUNT
	.align		4
        /*0000*/ 	.byte	0x04, 0x2f
        /*0002*/ 	.short	(.L_1 - .L_0)
	.align		4
.L_0:
        /*0004*/ 	.word	index@(triton_mm)
        /*0008*/ 	.word	0x00000048


	//----- nvinfo : EIATTR_MAX_STACK_SIZE
	.align		4
.L_1:
        /*000c*/ 	.byte	0x04, 0x23
        /*000e*/ 	.short	(.L_3 - .L_2)
	.align		4
.L_2:
        /*0010*/ 	.word	index@(triton_mm)
        /*0014*/ 	.word	0x00000000


	//----- nvinfo : EIATTR_MIN_STACK_SIZE
	.align		4
.L_3:
        /*0018*/ 	.byte	0x04, 0x12
        /*001a*/ 	.short	(.L_5 - .L_4)
	.align		4
.L_4:
        /*001c*/ 	.word	index@(triton_mm)
        /*0020*/ 	.word	0x00000000


	//----- nvinfo : EIATTR_FRAME_SIZE
	.align		4
.L_5:
        /*0024*/ 	.byte	0x04, 0x11
        /*0026*/ 	.short	(.L_7 - .L_6)
	.align		4
.L_6:
        /*0028*/ 	.word	index@(triton_mm)
        /*002c*/ 	.word	0x00000000
.L_7:


//--------------------- .nv.info.triton_mm        --------------------------
	.section	.nv.info.triton_mm,"",@"SHT_CUDA_INFO"
	.align	4


	//----- nvinfo : EIATTR_CUDA_API_VERSION
	.align		4
        /*0000*/ 	.byte	0x04, 0x37
        /*0002*/ 	.short	(.L_9 - .L_8)
.L_8:
        /*0004*/ 	.word	0x0000007b


	//----- nvinfo : EIATTR_SW2861232_WAR
	.align		4
.L_9:
        /*0008*/ 	.byte	0x01, 0x35
	.zero		2


	//----- nvinfo : EIATTR_PARAM_CBANK
	.align		4
        /*000c*/ 	.byte	0x04, 0x0a
        /*000e*/ 	.short	(.L_11 - .L_10)
	.align		4
.L_10:
        /*0010*/ 	.word	index@(.nv.constant0.triton_mm)
        /*0014*/ 	.short	0x0160
        /*0016*/ 	.short	0x001c


	//----- nvinfo : EIATTR_CBANK_PARAM_SIZE
	.align		4
.L_11:
        /*0018*/ 	.byte	0x03, 0x19
        /*001a*/ 	.short	0x001c


	//----- nvinfo : EIATTR_KPARAM_INFO
	.align		4
        /*001c*/ 	.byte	0x04, 0x17
        /*001e*/ 	.short	(.L_13 - .L_12)
.L_12:
        /*0020*/ 	.word	0x00000000
        /*0024*/ 	.short	0x0003
        /*0026*/ 	.short	0x0018
        /*0028*/ 	.byte	0x00, 0xf0, 0x11, 0x00


	//----- nvinfo : EIATTR_KPARAM_INFO
	.align		4
.L_13:
        /*002c*/ 	.byte	0x04, 0x17
        /*002e*/ 	.short	(.L_15 - .L_14)
.L_14:
        /*0030*/ 	.word	0x00000000
        /*0034*/ 	.short	0x0002
        /*0036*/ 	.short	0x0010
        /*0038*/ 	.byte	0x00, 0xf0, 0x21, 0x00


	//----- nvinfo : EIATTR_KPARAM_INFO
	.align		4
.L_15:
        /*003c*/ 	.byte	0x04, 0x17
        /*003e*/ 	.short	(.L_17 - .L_16)
.L_16:
        /*0040*/ 	.word	0x00000000
        /*0044*/ 	.short	0x0001
        /*0046*/ 	.short	0x0008
        /*0048*/ 	.byte	0x00, 0xf0, 0x21, 0x00


	//----- nvinfo : EIATTR_KPARAM_INFO
	.align		4
.L_17:
        /*004c*/ 	.byte	0x04, 0x17
        /*004e*/ 	.short	(.L_19 - .L_18)
.L_18:
        /*0050*/ 	.word	0x00000000
        /*0054*/ 	.short	0x0000
        /*0056*/ 	.short	0x0000
        /*0058*/ 	.byte	0x00, 0xf0, 0x21, 0x00


	//----- nvinfo : EIATTR_MAXREG_COUNT
	.align		4
.L_19:
        /*005c*/ 	.byte	0x03, 0x1b
        /*005e*/ 	.short	0x00ff


	//----- nvinfo : EIATTR_EXIT_INSTR_OFFSETS
	.align		4
        /*0060*/ 	.byte	0x04, 0x1c
        /*0062*/ 	.short	(.L_21 - .L_20)


	//   ....[0]....
.L_20:
        /*0064*/ 	.word	0x00000040


	//   ....[1]....
        /*0068*/ 	.word	0x00001f30


	//   ....[2]....
        /*006c*/ 	.word	0x00001f80


	//----- nvinfo : EIATTR_MAX_THREADS
	.align		4
.L_21:
        /*0070*/ 	.byte	0x04, 0x05
        /*0072*/ 	.short	(.L_23 - .L_22)
.L_22:
        /*0074*/ 	.word	0x00000040
        /*0078*/ 	.word	0x00000001
        /*007c*/ 	.word	0x00000001
.L_23:


//--------------------- .nv.rel.action            --------------------------
	.section	.nv.rel.action,"",@"SHT_CUDA_RELOCINFO"
	.align	8
	.sectionentsize	8
        /*0000*/ 	.byte	0x73, 0x00, 0x00, 0x00, 0x00, 0x00, 0x00, 0x00, 0x00, 0x00, 0x00, 0x11, 0x25, 0x00, 0x05, 0x36


//--------------------- .nv.constant0.triton_mm   --------------------------
	.section	.nv.constant0.triton_mm,"a",@progbits
	.align	4
.nv.constant0.triton_mm:
	.zero		380


//--------------------- .text.triton_mm           --------------------------
	.section	.text.triton_mm,"ax",@progbits
	.sectionflags	@"SHF_BARRIERS=1"
	.sectioninfo	@"SHI_REGISTERS=72"
	.align	128
        .global         triton_mm
        .type           triton_mm,@function
        .size           triton_mm,(.L_x_3 - triton_mm)
        .other          triton_mm,@"STO_CUDA_ENTRY STV_DEFAULT"
triton_mm:
.text.triton_mm:
[----:B------:R-:W-:-:S02]  /*0000*/  MOV R1, c[0x0][0x28] ;  /* 0x00000a0000017a02 */ /* 0x000fc40000000f00 */
[----:B------:R-:W-:-:S05]  /*0010*/  MOV R2, c[0x0][0x178] ;  /* 0x00005e0000027a02 */ /* 0x000fca0000000f00 */
[----:B------:R-:W-:-:S05]  /*0020*/  IMAD R0, R2, 0x1900, RZ ;  /* 0x0000190002007824 */ /* 0x000fca00078e02ff */
[----:B------:R-:W-:-:S13]  /*0030*/  ISETP.NE.AND P0, PT, R0, RZ, PT ;  /* 0x000000ff0000720c */ /* 0x000fda0003f05270 */
[----:B------:R-:W-:Y:S05]  /*0040*/  @!P0 EXIT ;  /* 0x000000000000894d */ /* 0x000fea0003800000 */
[----:B------:R-:W0:Y:S01]  /*0050*/  S2R R10, SR_CTAID.X ;  /* 0x00000000000a7919 */ /* 0x000e220000002500 */
[----:B------:R-:W-:Y:S01]  /*0060*/  IMAD R2, R2, 0x32, RZ ;  /* 0x0000003202027824 */ /* 0x000fe200078e02ff */
[----:B------:R-:W-:Y:S01]  /*0070*/  CS2R R18, SRZ ;  /* 0x0000000000127805 */ /* 0x000fe2000001ff00 */
[----:B------:R-:W-:Y:S01]  /*0080*/  CS2R R20, SRZ ;  /* 0x0000000000147805 */ /* 0x000fe2000001ff00 */
[----:B------:R-:W-:Y:S01]  /*0090*/  CS2R R22, SRZ ;  /* 0x0000000000167805 */ /* 0x000fe2000001ff00 */
[----:B------:R-:W-:Y:S01]  /*00a0*/  CS2R R24, SRZ ;  /* 0x0000000000187805 */ /* 0x000fe2000001ff00 */
[----:B------:R-:W-:Y:S01]  /*00b0*/  IADD3 R0, R2, 0x1f, RZ ;  /* 0x0000001f02007810 */ /* 0x000fe20007ffe0ff */
[----:B------:R-:W-:Y:S01]  /*00c0*/  CS2R R26, SRZ ;  /* 0x00000000001a7805 */ /* 0x000fe2000001ff00 */
[----:B------:R-:W-:Y:S01]  /*00d0*/  ULDC.64 UR6, c[0x0][0x118] ;  /* 0x0000460000067ab9 */ /* 0x000fe20000000a00 */
[----:B0-----:R-:W-:Y:S02]  /*00e0*/  SHF.R.S32.HI R3, RZ, 0x1f, R10 ;  /* 0x0000001fff037819 */ /* 0x001fe4000001140a */
[----:B------:R-:W-:-:S02]  /*00f0*/  IABS R9, R10 ;  /* 0x0000000a00097213 */ /* 0x000fc40000000000 */
[----:B------:R-:W-:Y:S02]  /*0100*/  LEA.HI R6, R3, R10, RZ, 0x5 ;  /* 0x0000000a03067211 */ /* 0x000fe400078f28ff */
[----:B------:R-:W-:Y:S02]  /*0110*/  SHF.R.S32.HI R3, RZ, 0x1f, R0 ;  /* 0x0000001fff037819 */ /* 0x000fe40000011400 */
[----:B------:R-:W-:Y:S02]  /*0120*/  SHF.R.S32.HI R4, RZ, 0x5, R6 ;  /* 0x00000005ff047819 */ /* 0x000fe40000011406 */
[----:B------:R-:W-:Y:S02]  /*0130*/  LEA.HI R3, R3, R0, RZ, 0x5 ;  /* 0x0000000003037211 */ /* 0x000fe400078f28ff */
[----:B------:R-:W-:Y:S02]  /*0140*/  SHF.L.U32 R0, R4, 0x3, RZ ;  /* 0x0000000304007819 */ /* 0x000fe400000006ff */
[----:B------:R-:W-:-:S02]  /*0150*/  LOP3.LUT R6, R6, 0xffffffe0, RZ, 0xc0, !PT ;  /* 0xffffffe006067812 */ /* 0x000fc400078ec0ff */
[----:B------:R-:W-:Y:S02]  /*0160*/  LEA.HI.SX32 R3, R3, -R0, 0x1b ;  /* 0x8000000003037211 */ /* 0x000fe400078fdaff */
[----:B------:R-:W-:Y:S02]  /*0170*/  ISETP.GE.AND P1, PT, R10, RZ, PT ;  /* 0x000000ff0a00720c */ /* 0x000fe40003f26270 */
[----:B------:R-:W-:-:S04]  /*0180*/  IMNMX R8, R3, 0x8, PT ;  /* 0x0000000803087817 */ /* 0x000fc80003800200 */
[-C--:B------:R-:W-:Y:S02]  /*0190*/  IABS R14, R8.reuse ;  /* 0x00000008000e7213 */ /* 0x080fe40000000000 */
[----:B------:R-:W-:Y:S02]  /*01a0*/  IABS R11, R8 ;  /* 0x00000008000b7213 */ /* 0x000fe40000000000 */
[----:B------:R-:W0:Y:S02]  /*01b0*/  I2F.RP R3, R14 ;  /* 0x0000000e00037306 */ /* 0x000e240000209400 */
[----:B------:R-:W-:Y:S02]  /*01c0*/  IADD3 R16, RZ, -R11, RZ ;  /* 0x8000000bff107210 */ /* 0x000fe40007ffe0ff */
[----:B------:R-:W-:Y:S02]  /*01d0*/  IADD3 R11, -R6, R10, RZ ;  /* 0x0000000a060b7210 */ /* 0x000fe40007ffe1ff */
[----:B------:R-:W-:-:S02]  /*01e0*/  LOP3.LUT R10, RZ, R8, RZ, 0x33, !PT ;  /* 0x00000008ff0a7212 */ /* 0x000fc400078e33ff */
[----:B------:R-:W-:Y:S01]  /*01f0*/  IABS R6, R11 ;  /* 0x0000000b00067213 */ /* 0x000fe20000000000 */
[----:B0-----:R-:W0:Y:S02]  /*0200*/  MUFU.RCP R3, R3 ;  /* 0x0000000300037308 */ /* 0x001e240000001000 */
[----:B0-----:R-:W-:Y:S02]  /*0210*/  IADD3 R4, R3, 0xffffffe, RZ ;  /* 0x0ffffffe03047810 */ /* 0x001fe40007ffe0ff */
[----:B------:R-:W-:-:S04]  /*0220*/  IABS R3, R2 ;  /* 0x0000000200037213 */ /* 0x000fc80000000000 */
[----:B------:R0:W1:Y:S02]  /*0230*/  F2I.FTZ.U32.TRUNC.NTZ R5, R4 ;  /* 0x0000000400057305 */ /* 0x000064000021f000 */
[----:B0-----:R-:W-:Y:S02]  /*0240*/  MOV R4, RZ ;  /* 0x000000ff00047202 */ /* 0x001fe40000000f00 */
[----:B-1----:R-:W-:-:S05]  /*0250*/  IADD3 R7, RZ, -R5, RZ ;  /* 0x80000005ff077210 */ /* 0x002fca0007ffe0ff */
[----:B------:R-:W-:-:S04]  /*0260*/  IMAD R7, R7, R14, RZ ;  /* 0x0000000e07077224 */ /* 0x000fc800078e02ff */
[----:B------:R-:W-:Y:S02]  /*0270*/  IMAD.HI.U32 R5, R5, R7, R4 ;  /* 0x0000000705057227 */ /* 0x000fe400078e0004 */
[----:B------:R-:W0:Y:S04]  /*0280*/  I2F.RP R7, R3 ;  /* 0x0000000300077306 */ /* 0x000e280000209400 */
[----:B------:R-:W-:-:S04]  /*0290*/  IMAD.HI.U32 R4, R5, R9, RZ ;  /* 0x0000000905047227 */ /* 0x000fc800078e00ff */
[----:B------:R-:W-:Y:S02]  /*02a0*/  IMAD R9, R4, R16, R9 ;  /* 0x0000001004097224 */ /* 0x000fe400078e0209 */
[----:B------:R-:W1:Y:S01]  /*02b0*/  S2R R4, SR_TID.X ;  /* 0x0000000000047919 */ /* 0x000e620000002100 */
[----:B------:R-:W-:Y:S02]  /*02c0*/  IMAD.HI.U32 R5, R5, R6, RZ ;  /* 0x0000000605057227 */ /* 0x000fe400078e00ff */
[----:B------:R-:W-:Y:S02]  /*02d0*/  ISETP.GT.U32.AND P0, PT, R14, R9, PT ;  /* 0x000000090e00720c */ /* 0x000fe40003f04070 */
[----:B------:R-:W-:Y:S01]  /*02e0*/  IMAD R6, R5, R16, R6 ;  /* 0x0000001005067224 */ /* 0x000fe200078e0206 */
[----:B0-----:R-:W0:Y:S01]  /*02f0*/  MUFU.RCP R7, R7 ;  /* 0x0000000700077308 */ /* 0x001e220000001000 */
[----:B------:R-:W-:-:S03]  /*0300*/  CS2R R16, SRZ ;  /* 0x0000000000107805 */ /* 0x000fc6000001ff00 */
[----:B------:R-:W-:-:S06]  /*0310*/  ISETP.GT.U32.AND P2, PT, R14, R6, PT ;  /* 0x000000060e00720c */ /* 0x000fcc0003f44070 */
[----:B------:R-:W-:-:S04]  /*0320*/  @!P0 IADD3 R9, R9, -R14, RZ ;  /* 0x8000000e09098210 */ /* 0x000fc80007ffe0ff */
[----:B------:R-:W-:Y:S02]  /*0330*/  ISETP.GT.U32.AND P0, PT, R14, R9, PT ;  /* 0x000000090e00720c */ /* 0x000fe40003f04070 */
[----:B0-----:R-:W-:Y:S02]  /*0340*/  IADD3 R12, R7, 0xffffffe, RZ ;  /* 0x0ffffffe070c7810 */ /* 0x001fe40007ffe0ff */
[----:B-1----:R-:W-:Y:S02]  /*0350*/  SHF.R.U32.HI R63, RZ, 0x2, R4 ;  /* 0x00000002ff3f7819 */ /* 0x002fe40000011604 */
[----:B------:R-:W0:Y:S01]  /*0360*/  F2I.FTZ.U32.TRUNC.NTZ R7, R12 ;  /* 0x0000000c00077305 */ /* 0x000e22000021f000 */
[----:B------:R-:W-:Y:S02]  /*0370*/  @!P2 IADD3 R6, R6, -R14, RZ ;  /* 0x8000000e0606a210 */ /* 0x000fe40007ffe0ff */
[----:B------:R-:W-:Y:S02]  /*0380*/  SGXT.U32 R63, R63, 0x4 ;  /* 0x000000043f3f781a */ /* 0x000fe40000000000 */
[----:B------:R-:W-:-:S02]  /*0390*/  @!P2 IADD3 R5, R5, 0x1, RZ ;  /* 0x000000010505a810 */ /* 0x000fc40007ffe0ff */
[----:B------:R-:W-:Y:S02]  /*03a0*/  @!P0 IADD3 R9, R9, -R14, RZ ;  /* 0x8000000e09098210 */ /* 0x000fe40007ffe0ff */
[----:B------:R-:W-:Y:S02]  /*03b0*/  ISETP.NE.AND P0, PT, R8, RZ, PT ;  /* 0x000000ff0800720c */ /* 0x000fe40003f05270 */
[----:B------:R-:W-:Y:S02]  /*03c0*/  @!P1 IADD3 R9, -R9, RZ, RZ ;  /* 0x000000ff09099210 */ /* 0x000fe40007ffe1ff */
[----:B------:R-:W-:Y:S02]  /*03d0*/  LOP3.LUT R8, R11, R8, RZ, 0x3c, !PT ;  /* 0x000000080b087212 */ /* 0x000fe400078e3cff */
[----:B------:R-:W-:Y:S02]  /*03e0*/  SEL R9, R10, R9, !P0 ;  /* 0x000000090a097207 */ /* 0x000fe40004000000 */
[----:B0-----:R-:W-:-:S02]  /*03f0*/  IADD3 R11, RZ, -R7, RZ ;  /* 0x80000007ff0b7210 */ /* 0x001fc40007ffe0ff */
[----:B------:R-:W-:Y:S02]  /*0400*/  IADD3 R9, R0, R9, RZ ;  /* 0x0000000900097210 */ /* 0x000fe40007ffe0ff */
[----:B------:R-:W-:Y:S02]  /*0410*/  MOV R0, R11 ;  /* 0x0000000b00007202 */ /* 0x000fe40000000f00 */
[----:B------:R-:W-:Y:S02]  /*0420*/  SHF.L.U32 R9, R9, 0x5, RZ ;  /* 0x0000000509097819 */ /* 0x000fe400000006ff */
[----:B------:R-:W-:Y:S01]  /*0430*/  ISETP.GE.U32.AND P1, PT, R6, R14, PT ;  /* 0x0000000e0600720c */ /* 0x000fe20003f26070 */
[----:B------:R-:W-:Y:S01]  /*0440*/  IMAD R11, R0, R3, RZ ;  /* 0x00000003000b7224 */ /* 0x000fe200078e02ff */
[----:B------:R-:W-:Y:S02]  /*0450*/  LOP3.LUT R12, R9, R63, RZ, 0xfc, !PT ;  /* 0x0000003f090c7212 */ /* 0x000fe400078efcff */
[----:B------:R-:W-:-:S02]  /*0460*/  MOV R6, RZ ;  /* 0x000000ff00067202 */ /* 0x000fc40000000f00 */
[----:B------:R-:W-:Y:S02]  /*0470*/  IABS R0, R12 ;  /* 0x0000000c00007213 */ /* 0x000fe40000000000 */
[----:B------:R-:W-:Y:S01]  /*0480*/  LOP3.LUT R15, R9, 0x10, R63, 0xfe, !PT ;  /* 0x00000010090f7812 */ /* 0x000fe200078efe3f */
[----:B------:R-:W-:Y:S01]  /*0490*/  IMAD.HI.U32 R6, R7, R11, R6 ;  /* 0x0000000b07067227 */ /* 0x000fe200078e0006 */
[----:B------:R-:W-:Y:S02]  /*04a0*/  ISETP.GE.AND P3, PT, R8, RZ, PT ;  /* 0x000000ff0800720c */ /* 0x000fe40003f66270 */
[----:B------:R-:W-:Y:S02]  /*04b0*/  IABS R8, R2 ;  /* 0x0000000200087213 */ /* 0x000fe40000000000 */
[----:B------:R-:W-:Y:S02]  /*04c0*/  MOV R11, R0 ;  /* 0x00000000000b7202 */ /* 0x000fe40000000f00 */
[----:B------:R-:W-:-:S02]  /*04d0*/  IABS R13, R15 ;  /* 0x0000000f000d7213 */ /* 0x000fc40000000000 */
[----:B------:R-:W-:Y:S01]  /*04e0*/  IADD3 R8, RZ, -R8, RZ ;  /* 0x80000008ff087210 */ /* 0x000fe20007ffe0ff */
[C---:B------:R-:W-:Y:S01]  /*04f0*/  IMAD.HI.U32 R0, R6.reuse, R11, RZ ;  /* 0x0000000b06007227 */ /* 0x040fe200078e00ff */
[----:B------:R-:W-:Y:S02]  /*0500*/  @P1 IADD3 R5, R5, 0x1, RZ ;  /* 0x0000000105051810 */ /* 0x000fe40007ffe0ff */
[----:B------:R-:W-:Y:S01]  /*0510*/  LOP3.LUT R62, R63, 0x10, RZ, 0xfc, !PT ;  /* 0x000000103f3e7812 */ /* 0x000fe200078efcff */
[----:B------:R-:W-:Y:S01]  /*0520*/  IMAD.HI.U32 R7, R6, R13, RZ ;  /* 0x0000000d06077227 */ /* 0x000fe200078e00ff */
[----:B------:R-:W-:Y:S02]  /*0530*/  @!P3 IADD3 R5, -R5, RZ, RZ ;  /* 0x000000ff0505b210 */ /* 0x000fe40007ffe1ff */
[----:B------:R-:W-:Y:S01]  /*0540*/  ISETP.GE.AND P3, PT, R15, RZ, PT ;  /* 0x000000ff0f00720c */ /* 0x000fe20003f66270 */
[-C--:B------:R-:W-:Y:S01]  /*0550*/  IMAD R6, R0, R8.reuse, R11 ;  /* 0x0000000800067224 */ /* 0x080fe200078e020b */
[----:B------:R-:W-:Y:S01]  /*0560*/  SHF.L.U32 R0, R4, 0x2, RZ ;  /* 0x0000000204007819 */ /* 0x000fe200000006ff */
[----:B------:R-:W-:Y:S01]  /*0570*/  IMAD R8, R7, R8, R13 ;  /* 0x0000000807087224 */ /* 0x000fe200078e020d */
[----:B------:R-:W-:-:S02]  /*0580*/  SEL R10, R10, R5, !P0 ;  /* 0x000000050a0a7207 */ /* 0x000fc40004000000 */
[C---:B------:R-:W-:Y:S02]  /*0590*/  ISETP.GT.U32.AND P1, PT, R3.reuse, R6, PT ;  /* 0x000000060300720c */ /* 0x040fe40003f24070 */
[----:B------:R-:W-:Y:S02]  /*05a0*/  ISETP.GT.U32.AND P2, PT, R3, R8, PT ;  /* 0x000000080300720c */ /* 0x000fe40003f44070 */
[----:B------:R-:W-:Y:S02]  /*05b0*/  LOP3.LUT R5, R0, 0xc, RZ, 0xc0, !PT ;  /* 0x0000000c00057812 */ /* 0x000fe400078ec0ff */
[----:B------:R-:W-:Y:S02]  /*05c0*/  SHF.R.S32.HI R7, RZ, 0x1a, R10 ;  /* 0x0000001aff077819 */ /* 0x000fe4000001140a */
[----:B------:R-:W-:Y:S02]  /*05d0*/  ISETP.GE.AND P0, PT, R12, RZ, PT ;  /* 0x000000ff0c00720c */ /* 0x000fe40003f06270 */
[----:B------:R-:W-:-:S02]  /*05e0*/  SHF.L.U32 R0, R10, 0x5, RZ ;  /* 0x000000050a007819 */ /* 0x000fc400000006ff */
[----:B------:R-:W-:Y:S02]  /*05f0*/  SGXT R7, R7, 0x1 ;  /* 0x000000010707781a */ /* 0x000fe40000000200 */
[-C--:B------:R-:W-:Y:S02]  /*0600*/  @!P1 IADD3 R6, R6, -R3.reuse, RZ ;  /* 0x8000000306069210 */ /* 0x080fe40007ffe0ff */
[----:B------:R-:W-:Y:S02]  /*0610*/  @!P2 IADD3 R8, R8, -R3, RZ ;  /* 0x800000030808a210 */ /* 0x000fe40007ffe0ff */
[C---:B------:R-:W-:Y:S02]  /*0620*/  ISETP.GT.U32.AND P1, PT, R3.reuse, R6, PT ;  /* 0x000000060300720c */ /* 0x040fe40003f24070 */
[----:B------:R-:W-:Y:S02]  /*0630*/  ISETP.GT.U32.AND P2, PT, R3, R8, PT ;  /* 0x000000080300720c */ /* 0x000fe40003f44070 */
[----:B------:R-:W-:-:S02]  /*0640*/  LOP3.LUT R12, R0, R63, RZ, 0xfc, !PT ;  /* 0x0000003f000c7212 */ /* 0x000fc400078efcff */
[----:B------:R-:W-:Y:S02]  /*0650*/  LOP3.LUT R14, R0, 0x10, R63, 0xfe, !PT ;  /* 0x00000010000e7812 */ /* 0x000fe400078efe3f */
[C---:B------:R-:W-:Y:S02]  /*0660*/  LEA.HI R10, R7.reuse, R12, RZ, 0x7 ;  /* 0x0000000c070a7211 */ /* 0x040fe400078f38ff */
[----:B------:R-:W-:Y:S02]  /*0670*/  LEA.HI R7, R7, R14, RZ, 0x7 ;  /* 0x0000000e07077211 */ /* 0x000fe400078f38ff */
[----:B------:R-:W-:Y:S02]  /*0680*/  LOP3.LUT R10, R10, 0xfffff80, RZ, 0xc0, !PT ;  /* 0x0fffff800a0a7812 */ /* 0x000fe400078ec0ff */
[-C--:B------:R-:W-:Y:S02]  /*0690*/  @!P1 IADD3 R6, R6, -R3.reuse, RZ ;  /* 0x8000000306069210 */ /* 0x080fe40007ffe0ff */
[----:B------:R-:W-:-:S02]  /*06a0*/  @!P2 IADD3 R8, R8, -R3, RZ ;  /* 0x800000030808a210 */ /* 0x000fc40007ffe0ff */
[----:B------:R-:W-:Y:S02]  /*06b0*/  LOP3.LUT R7, R7, 0xfffff80, RZ, 0xc0, !PT ;  /* 0x0fffff8007077812 */ /* 0x000fe400078ec0ff */
[----:B------:R-:W-:Y:S02]  /*06c0*/  ISETP.NE.AND P1, PT, R2, RZ, PT ;  /* 0x000000ff0200720c */ /* 0x000fe40003f25270 */
[----:B------:R-:W-:Y:S02]  /*06d0*/  LOP3.LUT R3, RZ, R2, RZ, 0x33, !PT ;  /* 0x00000002ff037212 */ /* 0x000fe400078e33ff */
[----:B------:R-:W-:Y:S02]  /*06e0*/  @!P0 IADD3 R6, -R6, RZ, RZ ;  /* 0x000000ff06068210 */ /* 0x000fe40007ffe1ff */
[----:B------:R-:W-:Y:S02]  /*06f0*/  @!P3 IADD3 R8, -R8, RZ, RZ ;  /* 0x000000ff0808b210 */ /* 0x000fe40007ffe1ff */
[----:B------:R-:W-:-:S02]  /*0700*/  IADD3 R10, R12, -R10, RZ ;  /* 0x8000000a0c0a7210 */ /* 0x000fc40007ffe0ff */
[----:B------:R-:W-:Y:S02]  /*0710*/  IADD3 R12, R14, -R7, RZ ;  /* 0x800000070e0c7210 */ /* 0x000fe40007ffe0ff */
[C---:B------:R-:W-:Y:S01]  /*0720*/  SEL R52, R3.reuse, R6, !P1 ;  /* 0x0000000603347207 */ /* 0x040fe20004800000 */
[--C-:B------:R-:W-:Y:S01]  /*0730*/  IMAD R10, R10, 0xb0, R5.reuse ;  /* 0x000000b00a0a7824 */ /* 0x100fe200078e0205 */
[----:B------:R-:W-:Y:S01]  /*0740*/  SEL R8, R3, R8, !P1 ;  /* 0x0000000803087207 */ /* 0x000fe20004800000 */
[--C-:B------:R-:W-:Y:S01]  /*0750*/  IMAD R12, R12, 0xb0, R5.reuse ;  /* 0x000000b00c0c7824 */ /* 0x100fe200078e0205 */
[----:B------:R-:W-:Y:S01]  /*0760*/  SHF.L.U32 R11, R5, 0x2, RZ ;  /* 0x00000002050b7819 */ /* 0x000fe200000006ff */
[--C-:B------:R-:W-:Y:S01]  /*0770*/  IMAD R52, R52, 0xb0, R5.reuse ;  /* 0x000000b034347824 */ /* 0x100fe200078e0205 */
[----:B------:R-:W-:Y:S01]  /*0780*/  MOV R7, 0x4 ;  /* 0x0000000400077802 */ /* 0x000fe20000000f00 */
[----:B------:R-:W-:Y:S01]  /*0790*/  IMAD R6, R8, 0xb0, R5 ;  /* 0x000000b008067824 */ /* 0x000fe200078e0205 */
[-C--:B------:R-:W-:Y:S01]  /*07a0*/  LEA R63, R63, R11.reuse, 0x6 ;  /* 0x0000000b3f3f7211 */ /* 0x080fe200078e30ff */
[----:B------:R-:W-:Y:S01]  /*07b0*/  CS2R R14, SRZ ;  /* 0x00000000000e7805 */ /* 0x000fe2000001ff00 */
[----:B------:R-:W-:Y:S01]  /*07c0*/  LEA R62, R62, R11, 0x6 ;  /* 0x0000000b3e3e7211 */ /* 0x000fe200078e30ff */
[----:B------:R-:W-:Y:S01]  /*07d0*/  IMAD.WIDE R54, R10, R7, c[0x0][0x168] ;  /* 0x00005a000a367625 */ /* 0x000fe200078e0207 */
[----:B------:R-:W-:-:S02]  /*07e0*/  SHF.R.U32.HI R11, RZ, 0x3, R4 ;  /* 0x00000003ff0b7819 */ /* 0x000fc40000011604 */
[----:B------:R-:W-:Y:S01]  /*07f0*/  SHF.L.U32 R61, R4, 0x5, RZ ;  /* 0x00000005043d7819 */ /* 0x000fe200000006ff */
[-C--:B------:R-:W-:Y:S01]  /*0800*/  IMAD.WIDE R58, R12, R7.reuse, c[0x0][0x168] ;  /* 0x00005a000c3a7625 */ /* 0x080fe200078e0207 */
[----:B------:R-:W-:Y:S01]  /*0810*/  SGXT.U32 R2, R11, 0x3 ;  /* 0x000000030b02781a */ /* 0x000fe20000000000 */
[----:B------:R-:W-:Y:S01]  /*0820*/  CS2R R12, SRZ ;  /* 0x00000000000c7805 */ /* 0x000fe2000001ff00 */
[----:B------:R-:W-:Y:S01]  /*0830*/  SHF.L.U32 R60, R4, 0x8, RZ ;  /* 0x00000008043c7819 */ /* 0x000fe200000006ff */
[----:B------:R-:W-:Y:S01]  /*0840*/  IMAD.WIDE R52, R52, R7, c[0x0][0x160] ;  /* 0x0000580034347625 */ /* 0x000fe200078e0207 */
[----:B------:R-:W-:Y:S02]  /*0850*/  MOV R56, R54 ;  /* 0x0000003600387202 */ /* 0x000fe40000000f00 */
[----:B------:R-:W-:Y:S01]  /*0860*/  MOV R57, R59 ;  /* 0x0000003b00397202 */ /* 0x000fe20000000f00 */
[----:B------:R-:W-:Y:S01]  /*0870*/  IMAD.WIDE R6, R6, R7, c[0x0][0x160] ;  /* 0x0000580006067625 */ /* 0x000fe200078e0207 */
[----:B------:R-:W-:-:S02]  /*0880*/  MOV R3, R53 ;  /* 0x0000003500037202 */ /* 0x000fc40000000f00 */
[----:B------:R-:W-:Y:S02]  /*0890*/  LOP3.LUT R2, R9, R2, RZ, 0xfc, !PT ;  /* 0x0000000209027212 */ /* 0x000fe400078efcff */
[----:B------:R-:W-:Y:S02]  /*08a0*/  MOV R54, R6 ;  /* 0x0000000600367202 */ /* 0x000fe40000000f00 */
[----:B------:R-:W-:Y:S02]  /*08b0*/  MOV R53, R7 ;  /* 0x0000000700357202 */ /* 0x000fe40000000f00 */
[----:B------:R-:W-:Y:S02]  /*08c0*/  MOV R59, 0xfffffff0 ;  /* 0xfffffff0003b7802 */ /* 0x000fe40000000f00 */
[----:B------:R-:W-:Y:S02]  /*08d0*/  LOP3.LUT R61, R61, 0x1f00, RZ, 0xc0, !PT ;  /* 0x00001f003d3d7812 */ /* 0x000fe400078ec0ff */
[----:B------:R-:W-:-:S02]  /*08e0*/  LOP3.LUT R60, R60, 0x700, RZ, 0xc0, !PT ;  /* 0x000007003c3c7812 */ /* 0x000fc400078ec0ff */
.L_x_1:
[----:B------:R-:W-:Y:S02]  /*08f0*/  MOV R4, R52 ;  /* 0x0000003400047202 */ /* 0x000fe40000000f00 */
[----:B------:R-:W-:-:S02]  /*0900*/  MOV R5, R3 ;  /* 0x0000000300057202 */ /* 0x000fc40000000f00 */
[----:B------:R-:W-:Y:S02]  /*0910*/  MOV R36, R54 ;  /* 0x0000003600247202 */ /* 0x000fe40000000f00 */
[----:B------:R-:W-:Y:S02]  /*0920*/  MOV R37, R53 ;  /* 0x0000003500257202 */ /* 0x000fe40000000f00 */
[----:B------:R-:W-:Y:S01]  /*0930*/  MOV R40, R56 ;  /* 0x0000003800287202 */ /* 0x000fe20000000f00 */
[----:B------:R-:W2:Y:S01]  /*0940*/  LDG.E.128 R4, [R4.64] ;  /* 0x0000000604047981 */ /* 0x000ea2000c1e1d00 */
[----:B------:R-:W-:Y:S02]  /*0950*/  MOV R41, R55 ;  /* 0x0000003700297202 */ /* 0x000fe40000000f00 */
[----:B------:R-:W-:Y:S01]  /*0960*/  MOV R32, R58 ;  /* 0x0000003a00207202 */ /* 0x000fe20000000f00 */
[----:B------:R-:W3:Y:S01]  /*0970*/  LDG.E.128 R8, [R36.64] ;  /* 0x0000000624087981 */ /* 0x000ee2000c1e1d00 */
[----:B------:R-:W-:-:S03]  /*0980*/  MOV R33, R57 ;  /* 0x0000003900217202 */ /* 0x000fc60000000f00 */
[----:B------:R-:W-:Y:S06]  /*0990*/  BAR.SYNC 0x0 ;  /* 0x0000000000007b1d */ /* 0x000fec0000000000 */
[----:B------:R-:W4:Y:S04]  /*09a0*/  LDG.E.128 R28, [R40.64] ;  /* 0x00000006281c7981 */ /* 0x000f28000c1e1d00 */
[----:B------:R-:W5:Y:S04]  /*09b0*/  LDG.E.128 R32, [R32.64] ;  /* 0x0000000620207981 */ /* 0x000f68000c1e1d00 */
[----:B--2---:R-:W-:Y:S04]  /*09c0*/  STS.128 [R63], R4 ;  /* 0x000000043f007388 */ /* 0x004fe80000000c00 */
[----:B---3--:R-:W-:Y:S04]  /*09d0*/  STS.128 [R62], R8 ;  /* 0x000000083e007388 */ /* 0x008fe80000000c00 */
[----:B----4-:R-:W-:Y:S04]  /*09e0*/  STS.128 [R63+0x800], R28 ;  /* 0x0008001c3f007388 */ /* 0x010fe80000000c00 */
[----:B-----5:R-:W-:Y:S04]  /*09f0*/  STS.128 [R62+0x800], R32 ;  /* 0x000800203e007388 */ /* 0x020fe80000000c00 */
[----:B------:R-:W-:Y:S06]  /*0a00*/  BAR.SYNC 0x0 ;  /* 0x0000000000007b1d */ /* 0x000fec0000000000 */
[----:B------:R-:W-:Y:S04]  /*0a10*/  LDS.128 R28, [R61] ;  /* 0x000000003d1c7984 */ /* 0x000fe80000000c00 */
[----:B------:R-:W0:Y:S04]  /*0a20*/  LDS.128 R8, [R60+0x840] ;  /* 0x000840003c087984 */ /* 0x000e280000000c00 */
[----:B------:R-:W1:Y:S04]  /*0a30*/  LDS.128 R36, [R60+0x880] ;  /* 0x000880003c247984 */ /* 0x000e680000000c00 */
[----:B------:R-:W2:Y:S04]  /*0a40*/  LDS.128 R4, [R60+0x800] ;  /* 0x000800003c047984 */ /* 0x000ea80000000c00 */
[----:B------:R-:W3:Y:S04]  /*0a50*/  LDS.128 R40, [R60+0x8c0] ;  /* 0x0008c0003c287984 */ /* 0x000ee80000000c00 */
[----:B------:R-:W4:Y:S01]  /*0a60*/  LDS.128 R44, [R61+0x40] ;  /* 0x000040003d2c7984 */ /* 0x000f220000000c00 */
[C---:B0-----:R-:W-:Y:S01]  /*0a70*/  FFMA R48, R28.reuse, R8, R25 ;  /* 0x000000081c307223 */ /* 0x041fe20000000019 */
[C---:B-1----:R-:W-:Y:S01]  /*0a80*/  FFMA R26, R28.reuse, R36, R26 ;  /* 0x000000241c1a7223 */ /* 0x042fe2000000001a */
[C---:B--2---:R-:W-:Y:S01]  /*0a90*/  FFMA R24, R28.reuse, R4, R24 ;  /* 0x000000041c187223 */ /* 0x044fe20000000018 */
[----:B---3--:R-:W-:Y:S01]  /*0aa0*/  FFMA R28, R28, R40, R27 ;  /* 0x000000281c1c7223 */ /* 0x008fe2000000001b */
[----:B------:R-:W-:-:S02]  /*0ab0*/  FFMA R27, R29, R9, R48 ;  /* 0x000000091d1b7223 */ /* 0x000fc40000000030 */
[C---:B------:R-:W-:Y:S01]  /*0ac0*/  FFMA R33, R29.reuse, R5, R24 ;  /* 0x000000051d217223 */ /* 0x040fe20000000018 */
[----:B------:R-:W0:Y:S01]  /*0ad0*/  LDS.128 R48, [R61+0x80] ;  /* 0x000080003d307984 */ /* 0x000e220000000c00 */
[----:B------:R-:W-:Y:S01]  /*0ae0*/  FFMA R24, R30, R10, R27 ;  /* 0x0000000a1e187223 */ /* 0x000fe2000000001b */
[C---:B------:R-:W-:Y:S01]  /*0af0*/  FFMA R25, R29.reuse, R37, R26 ;  /* 0x000000251d197223 */ /* 0x040fe2000000001a */
[----:B------:R-:W-:Y:S01]  /*0b00*/  FFMA R29, R29, R41, R28 ;  /* 0x000000291d1d7223 */ /* 0x000fe2000000001c */
[C---:B----4-:R-:W-:Y:S01]  /*0b10*/  FFMA R28, R44.reuse, R8, R13 ;  /* 0x000000082c1c7223 */ /* 0x050fe2000000000d */
[----:B------:R-:W-:Y:S01]  /*0b20*/  FFMA R65, R31, R11, R24 ;  /* 0x0000000b1f417223 */ /* 0x000fe20000000018 */
[C---:B------:R-:W-:Y:S01]  /*0b30*/  FFMA R24, R44.reuse, R4, R12 ;  /* 0x000000042c187223 */ /* 0x040fe2000000000c */
[C---:B------:R-:W-:Y:S01]  /*0b40*/  FFMA R26, R44.reuse, R36, R14 ;  /* 0x000000242c1a7223 */ /* 0x040fe2000000000e */
[----:B------:R-:W-:Y:S02]  /*0b50*/  FFMA R44, R44, R40, R15 ;  /* 0x000000282c2c7223 */ /* 0x000fe4000000000f */
[----:B------:R-:W1:Y:S01]  /*0b60*/  LDS.128 R12, [R61+0xc0] ;  /* 0x0000c0003d0c7984 */ /* 0x000e620000000c00 */
[C---:B------:R-:W-:Y:S01]  /*0b70*/  FFMA R66, R30.reuse, R38, R25 ;  /* 0x000000261e427223 */ /* 0x040fe20000000019 */
[C---:B------:R-:W-:Y:S01]  /*0b80*/  FFMA R64, R30.reuse, R6, R33 ;  /* 0x000000061e407223 */ /* 0x040fe20000000021 */
[----:B------:R-:W-:Y:S01]  /*0b90*/  FFMA R30, R30, R42, R29 ;  /* 0x0000002a1e1e7223 */ /* 0x000fe2000000001d */
[----:B------:R-:W-:Y:S01]  /*0ba0*/  FFMA R29, R45, R9, R28 ;  /* 0x000000092d1d7223 */ /* 0x000fe2000000001c */
[C---:B------:R-:W-:Y:S01]  /*0bb0*/  FFMA R66, R31.reuse, R39, R66 ;  /* 0x000000271f427223 */ /* 0x040fe20000000042 */
[C---:B------:R-:W-:Y:S01]  /*0bc0*/  FFMA R64, R31.reuse, R7, R64 ;  /* 0x000000071f407223 */ /* 0x040fe20000000040 */
[----:B------:R-:W-:Y:S01]  /*0bd0*/  FFMA R67, R31, R43, R30 ;  /* 0x0000002b1f437223 */ /* 0x000fe2000000001e */
[C---:B------:R-:W-:Y:S01]  /*0be0*/  FFMA R31, R45.reuse, R5, R24 ;  /* 0x000000052d1f7223 */ /* 0x040fe20000000018 */
[C---:B------:R-:W-:Y:S01]  /*0bf0*/  FFMA R27, R45.reuse, R37, R26 ;  /* 0x000000252d1b7223 */ /* 0x040fe2000000001a */
[----:B------:R-:W-:Y:S01]  /*0c00*/  FFMA R25, R45, R41, R44 ;  /* 0x000000292d197223 */ /* 0x000fe2000000002c */
[C---:B------:R-:W-:Y:S01]  /*0c10*/  FFMA R45, R46.reuse, R10, R29 ;  /* 0x0000000a2e2d7223 */ /* 0x040fe2000000001d */
[C---:B------:R-:W-:Y:S01]  /*0c20*/  FFMA R68, R46.reuse, R6, R31 ;  /* 0x000000062e447223 */ /* 0x040fe2000000001f */
[C---:B------:R-:W-:Y:S01]  /*0c30*/  FFMA R44, R46.reuse, R38, R27 ;  /* 0x000000262e2c7223 */ /* 0x040fe2000000001b */
[----:B------:R-:W-:Y:S01]  /*0c40*/  FFMA R46, R46, R42, R25 ;  /* 0x0000002a2e2e7223 */ /* 0x000fe20000000019 */
[----:B------:R-:W-:Y:S04]  /*0c50*/  LDS.128 R32, [R61+0x10] ;  /* 0x000010003d207984 */ /* 0x000fe80000000c00 */
[----:B------:R-:W2:Y:S01]  /*0c60*/  LDS.128 R28, [R60+0x850] ;  /* 0x000850003c1c7984 */ /* 0x000ea20000000c00 */
[C---:B0-----:R-:W-:Y:S01]  /*0c70*/  FFMA R24, R48.reuse, R8, R21 ;  /* 0x0000000830187223 */ /* 0x041fe20000000015 */
[C---:B------:R-:W-:Y:S01]  /*0c80*/  FFMA R20, R48.reuse, R4, R20 ;  /* 0x0000000430147223 */ /* 0x040fe20000000014 */
[C---:B------:R-:W-:Y:S01]  /*0c90*/  FFMA R22, R48.reuse, R36, R22 ;  /* 0x0000002430167223 */ /* 0x040fe20000000016 */
[----:B------:R-:W-:Y:S01]  /*0ca0*/  FFMA R48, R48, R40, R23 ;  /* 0x0000002830307223 */ /* 0x000fe20000000017 */
[C---:B------:R-:W-:Y:S01]  /*0cb0*/  FFMA R25, R49.reuse, R9, R24 ;  /* 0x0000000931197223 */ /* 0x040fe20000000018 */
[C---:B------:R-:W-:Y:S01]  /*0cc0*/  FFMA R69, R49.reuse, R5, R20 ;  /* 0x0000000531457223 */ /* 0x040fe20000000014 */
[C---:B------:R-:W-:Y:S01]  /*0cd0*/  FFMA R23, R49.reuse, R37, R22 ;  /* 0x0000002531177223 */ /* 0x040fe20000000016 */
[----:B------:R-:W-:Y:S01]  /*0ce0*/  FFMA R21, R49, R41, R48 ;  /* 0x0000002931157223 */ /* 0x000fe20000000030 */
[----:B------:R-:W-:-:S02]  /*0cf0*/  FFMA R49, R50, R10, R25 ;  /* 0x0000000a32317223 */ /* 0x000fc40000000019 */
[----:B------:R-:W0:Y:S01]  /*0d00*/  LDS.128 R24, [R60+0x890] ;  /* 0x000890003c187984 */ /* 0x000e220000000c00 */
[C---:B-1----:R-:W-:Y:S01]  /*0d10*/  FFMA R18, R12.reuse, R36, R18 ;  /* 0x000000240c127223 */ /* 0x042fe20000000012 */
[C---:B------:R-:W-:Y:S01]  /*0d20*/  FFMA R4, R12.reuse, R4, R16 ;  /* 0x000000040c047223 */ /* 0x040fe20000000010 */
[C---:B------:R-:W-:Y:S01]  /*0d30*/  FFMA R8, R12.reuse, R8, R17 ;  /* 0x000000080c087223 */ /* 0x040fe20000000011 */
[----:B------:R-:W-:Y:S01]  /*0d40*/  FFMA R12, R12, R40, R19 ;  /* 0x000000280c0c7223 */ /* 0x000fe20000000013 */
[C---:B------:R-:W-:Y:S02]  /*0d50*/  FFMA R37, R13.reuse, R37, R18 ;  /* 0x000000250d257223 */ /* 0x040fe40000000012 */
[----:B------:R-:W1:Y:S01]  /*0d60*/  LDS.128 R16, [R60+0x810] ;  /* 0x000810003c107984 */ /* 0x000e620000000c00 */
[C---:B------:R-:W-:Y:S01]  /*0d70*/  FFMA R5, R13.reuse, R5, R4 ;  /* 0x000000050d057223 */ /* 0x040fe20000000004 */
[C---:B------:R-:W-:Y:S01]  /*0d80*/  FFMA R9, R13.reuse, R9, R8 ;  /* 0x000000090d097223 */ /* 0x040fe20000000008 */
[C---:B------:R-:W-:Y:S01]  /*0d90*/  FFMA R69, R50.reuse, R6, R69 ;  /* 0x0000000632457223 */ /* 0x040fe20000000045 */
[C---:B------:R-:W-:Y:S01]  /*0da0*/  FFMA R48, R50.reuse, R38, R23 ;  /* 0x0000002632307223 */ /* 0x040fe20000000017 */
[----:B------:R-:W-:Y:S01]  /*0db0*/  FFMA R41, R13, R41, R12 ;  /* 0x000000290d297223 */ /* 0x000fe2000000000c */
[----:B------:R-:W-:Y:S01]  /*0dc0*/  FFMA R50, R50, R42, R21 ;  /* 0x0000002a32327223 */ /* 0x000fe20000000015 */
[C---:B------:R-:W-:Y:S01]  /*0dd0*/  FFMA R6, R14.reuse, R6, R5 ;  /* 0x000000060e067223 */ /* 0x040fe20000000005 */
[----:B------:R-:W3:Y:S01]  /*0de0*/  LDS.128 R20, [R60+0x8d0] ;  /* 0x0008d0003c147984 */ /* 0x000ee20000000c00 */
[C---:B------:R-:W-:Y:S01]  /*0df0*/  FFMA R13, R14.reuse, R10, R9 ;  /* 0x0000000a0e0d7223 */ /* 0x040fe20000000009 */
[C---:B------:R-:W-:Y:S01]  /*0e00*/  FFMA R12, R14.reuse, R38, R37 ;  /* 0x000000260e0c7223 */ /* 0x040fe20000000025 */
[----:B------:R-:W-:Y:S01]  /*0e10*/  FFMA R14, R14, R42, R41 ;  /* 0x0000002a0e0e7223 */ /* 0x000fe20000000029 */
[-C--:B------:R-:W-:Y:S01]  /*0e20*/  FFMA R46, R47, R43.reuse, R46 ;  /* 0x0000002b2f2e7223 */ /* 0x080fe2000000002e */
[C---:B--2---:R-:W-:Y:S01]  /*0e30*/  FFMA R4, R32.reuse, R28, R65 ;  /* 0x0000001c20047223 */ /* 0x044fe20000000041 */
[C---:B------:R-:W-:Y:S01]  /*0e40*/  FFMA R50, R51.reuse, R43, R50 ;  /* 0x0000002b33327223 */ /* 0x040fe20000000032 */
[C---:B------:R-:W-:Y:S01]  /*0e50*/  FFMA R48, R51.reuse, R39, R48 ;  /* 0x0000002733307223 */ /* 0x040fe20000000030 */
[----:B------:R-:W-:Y:S01]  /*0e60*/  FFMA R49, R51, R11, R49 ;  /* 0x0000000b33317223 */ /* 0x000fe20000000031 */
[C---:B------:R-:W-:Y:S01]  /*0e70*/  FFMA R43, R15.reuse, R43, R14 ;  /* 0x0000002b0f2b7223 */ /* 0x040fe2000000000e */
[C---:B------:R-:W-:Y:S01]  /*0e80*/  FFMA R12, R15.reuse, R39, R12 ;  /* 0x000000270f0c7223 */ /* 0x040fe2000000000c */
[----:B------:R-:W-:Y:S01]  /*0e90*/  FFMA R13, R15, R11, R13 ;  /* 0x0000000b0f0d7223 */ /* 0x000fe2000000000d */
[-C--:B------:R-:W-:Y:S01]  /*0ea0*/  FFMA R68, R47, R7.reuse, R68 ;  /* 0x000000072f447223 */ /* 0x080fe20000000044 */
[-C--:B------:R-:W-:Y:S01]  /*0eb0*/  FFMA R51, R51, R7.reuse, R69 ;  /* 0x0000000733337223 */ /* 0x080fe20000000045 */
[----:B------:R-:W-:Y:S01]  /*0ec0*/  FFMA R15, R15, R7, R6 ;  /* 0x000000070f0f7223 */ /* 0x000fe20000000006 */
[----:B------:R-:W-:Y:S01]  /*0ed0*/  FFMA R44, R47, R39, R44 ;  /* 0x000000272f2c7223 */ /* 0x000fe2000000002c */
[----:B------:R-:W-:Y:S01]  /*0ee0*/  FFMA R7, R33, R29, R4 ;  /* 0x0000001d21077223 */ /* 0x000fe20000000004 */
[----:B------:R-:W2:Y:S01]  /*0ef0*/  LDS.128 R36, [R61+0x50] ;  /* 0x000050003d247984 */ /* 0x000ea20000000c00 */
[----:B0-----:R-:W-:-:S04]  /*0f00*/  FFMA R66, R32, R24, R66 ;  /* 0x0000001820427223 */ /* 0x001fc80000000042 */
[C---:B------:R-:W-:Y:S01]  /*0f10*/  FFMA R5, R33.reuse, R25, R66 ;  /* 0x0000001921057223 */ /* 0x040fe20000000042 */
[----:B-1----:R-:W-:Y:S01]  /*0f20*/  FFMA R64, R32, R16, R64 ;  /* 0x0000001020407223 */ /* 0x002fe20000000040 */
[C---:B------:R-:W-:Y:S02]  /*0f30*/  FFMA R8, R34.reuse, R30, R7 ;  /* 0x0000001e22087223 */ /* 0x040fe40000000007 */
[C---:B------:R-:W-:Y:S01]  /*0f40*/  FFMA R66, R34.reuse, R26, R5 ;  /* 0x0000001a22427223 */ /* 0x040fe20000000005 */
[----:B------:R-:W-:Y:S01]  /*0f50*/  FFMA R9, R33, R17, R64 ;  /* 0x0000001121097223 */ /* 0x000fe20000000040 */
[----:B------:R-:W0:Y:S01]  /*0f60*/  LDS.128 R4, [R61+0x90] ;  /* 0x000090003d047984 */ /* 0x000e220000000c00 */
[----:B------:R-:W-:Y:S01]  /*0f70*/  FFMA R45, R47, R11, R45 ;  /* 0x0000000b2f2d7223 */ /* 0x000fe2000000002d */
[----:B------:R-:W-:Y:S01]  /*0f80*/  FFMA R65, R35, R31, R8 ;  /* 0x0000001f23417223 */ /* 0x000fe20000000008 */
[----:B------:R-:W-:Y:S02]  /*0f90*/  FFMA R64, R34, R18, R9 ;  /* 0x0000001222407223 */ /* 0x000fe40000000009 */
[----:B------:R-:W1:Y:S01]  /*0fa0*/  LDS.128 R8, [R61+0xd0] ;  /* 0x0000d0003d087984 */ /* 0x000e620000000c00 */
[----:B---3--:R-:W-:-:S04]  /*0fb0*/  FFMA R32, R32, R20, R67 ;  /* 0x0000001420207223 */ /* 0x008fc80000000043 */
[----:B------:R-:W-:-:S04]  /*0fc0*/  FFMA R33, R33, R21, R32 ;  /* 0x0000001521217223 */ /* 0x000fc80000000020 */
[----:B------:R-:W-:Y:S01]  /*0fd0*/  FFMA R34, R34, R22, R33 ;  /* 0x0000001622227223 */ /* 0x000fe20000000021 */
[C---:B------:R-:W-:Y:S01]  /*0fe0*/  FFMA R66, R35.reuse, R27, R66 ;  /* 0x0000001b23427223 */ /* 0x040fe20000000042 */
[C---:B------:R-:W-:Y:S01]  /*0ff0*/  FFMA R64, R35.reuse, R19, R64 ;  /* 0x0000001323407223 */ /* 0x040fe20000000040 */
[C---:B--2---:R-:W-:Y:S01]  /*1000*/  FFMA R68, R36.reuse, R16, R68 ;  /* 0x0000001024447223 */ /* 0x044fe20000000044 */
[C---:B------:R-:W-:Y:S01]  /*1010*/  FFMA R14, R36.reuse, R28, R45 ;  /* 0x0000001c240e7223 */ /* 0x040fe2000000002d */
[C---:B------:R-:W-:Y:S01]  /*1020*/  FFMA R44, R36.reuse, R24, R44 ;  /* 0x00000018242c7223 */ /* 0x040fe2000000002c */
[----:B------:R-:W-:Y:S01]  /*1030*/  FFMA R46, R36, R20, R46 ;  /* 0x00000014242e7223 */ /* 0x000fe2000000002e */
[----:B------:R-:W-:Y:S01]  /*1040*/  FFMA R67, R35, R23, R34 ;  /* 0x0000001723437223 */ /* 0x000fe20000000022 */
[C---:B------:R-:W-:Y:S01]  /*1050*/  FFMA R35, R37.reuse, R17, R68 ;  /* 0x0000001125237223 */ /* 0x040fe20000000044 */
[C---:B------:R-:W-:Y:S01]  /*1060*/  FFMA R33, R37.reuse, R29, R14 ;  /* 0x0000001d25217223 */ /* 0x040fe2000000000e */
[C---:B------:R-:W-:Y:S01]  /*1070*/  FFMA R69, R37.reuse, R25, R44 ;  /* 0x0000001925457223 */ /* 0x040fe2000000002c */
[----:B------:R-:W-:Y:S01]  /*1080*/  FFMA R37, R37, R21, R46 ;  /* 0x0000001525257223 */ /* 0x000fe2000000002e */
[C---:B------:R-:W-:Y:S01]  /*1090*/  FFMA R36, R38.reuse, R18, R35 ;  /* 0x0000001226247223 */ /* 0x040fe20000000023 */
[C---:B------:R-:W-:Y:S01]  /*10a0*/  FFMA R68, R38.reuse, R30, R33 ;  /* 0x0000001e26447223 */ /* 0x040fe20000000021 */
[C---:B------:R-:W-:Y:S01]  /*10b0*/  FFMA R69, R38.reuse, R26, R69 ;  /* 0x0000001a26457223 */ /* 0x040fe20000000045 */
[----:B------:R-:W-:Y:S01]  /*10c0*/  FFMA R38, R38, R22, R37 ;  /* 0x0000001626267223 */ /* 0x000fe20000000025 */
[----:B------:R-:W-:Y:S01]  /*10d0*/  LDS.128 R44, [R60+0x860] ;  /* 0x000860003c2c7984 */ /* 0x000fe20000000c00 */
[C---:B0-----:R-:W-:Y:S01]  /*10e0*/  FFMA R48, R4.reuse, R24, R48 ;  /* 0x0000001804307223 */ /* 0x041fe20000000030 */
[C---:B------:R-:W-:Y:S01]  /*10f0*/  FFMA R50, R4.reuse, R20, R50 ;  /* 0x0000001404327223 */ /* 0x040fe20000000032 */
[C---:B------:R-:W-:Y:S01]  /*1100*/  FFMA R14, R4.reuse, R16, R51 ;  /* 0x00000010040e7223 */ /* 0x040fe20000000033 */
[----:B------:R-:W-:Y:S01]  /*1110*/  FFMA R32, R4, R28, R49 ;  /* 0x0000001c04207223 */ /* 0x000fe20000000031 */
[C---:B------:R-:W-:Y:S01]  /*1120*/  FFMA R37, R5.reuse, R25, R48 ;  /* 0x0000001905257223 */ /* 0x040fe20000000030 */
[----:B-1----:R-:W-:Y:S01]  /*1130*/  FFMA R12, R8, R24, R12 ;  /* 0x00000018080c7223 */ /* 0x002fe2000000000c */
[----:B------:R-:W-:-:S02]  /*1140*/  FFMA R33, R5, R21, R50 ;  /* 0x0000001505217223 */ /* 0x000fc40000000032 */
[----:B------:R-:W0:Y:S01]  /*1150*/  LDS.128 R48, [R61+0x20] ;  /* 0x000020003d307984 */ /* 0x000e220000000c00 */
[C---:B------:R-:W-:Y:S01]  /*1160*/  FFMA R41, R5.reuse, R17, R14 ;  /* 0x0000001105297223 */ /* 0x040fe2000000000e */
[----:B------:R-:W-:Y:S01]  /*1170*/  FFMA R35, R5, R29, R32 ;  /* 0x0000001d05237223 */ /* 0x000fe20000000020 */
        /* <DEDUP_REMOVED lines=21> */
[----:B------:R-:W2:Y:S04]  /*12d0*/  LDS.128 R4, [R61+0x60] ;  /* 0x000060003d047984 */ /* 0x000ea80000000c00 */
[----:B------:R-:W3:Y:S01]  /*12e0*/  LDS.128 R32, [R60+0x8e0] ;  /* 0x0008e0003c207984 */ /* 0x000ee20000000c00 */
[----:B------:R-:W-:Y:S01]  /*12f0*/  FFMA R24, R39, R31, R68 ;  /* 0x0000001f27187223 */ /* 0x000fe20000000044 */
[C---:B------:R-:W-:Y:S01]  /*1300*/  FFMA R8, R11.reuse, R23, R8 ;  /* 0x000000170b087223 */ /* 0x040fe20000000008 */
[C---:B------:R-:W-:Y:S01]  /*1310*/  FFMA R9, R11.reuse, R27, R9 ;  /* 0x0000001b0b097223 */ /* 0x040fe20000000009 */
[C---:B------:R-:W-:Y:S01]  /*1320*/  FFMA R31, R11.reuse, R31, R30 ;  /* 0x0000001f0b1f7223 */ /* 0x040fe2000000001e */
[----:B------:R-:W-:Y:S01]  /*1330*/  FFMA R11, R11, R19, R20 ;  /* 0x000000130b0b7223 */ /* 0x000fe20000000014 */
[----:B0-----:R-:W-:Y:S01]  /*1340*/  FFMA R20, R48, R44, R65 ;  /* 0x0000002c30147223 */ /* 0x001fe20000000041 */
[----:B------:R-:W-:-:S03]  /*1350*/  FFMA R26, R39, R23, R38 ;  /* 0x00000017271a7223 */ /* 0x000fc60000000026 */
[----:B------:R-:W-:Y:S01]  /*1360*/  FFMA R21, R49, R45, R20 ;  /* 0x0000002d31157223 */ /* 0x000fe20000000014 */
[----:B-1----:R-:W-:Y:S01]  /*1370*/  FFMA R64, R48, R12, R64 ;  /* 0x0000000c30407223 */ /* 0x002fe20000000040 */
[C---:B------:R-:W-:Y:S02]  /*1380*/  FFMA R25, R39.reuse, R27, R69 ;  /* 0x0000001b27197223 */ /* 0x040fe40000000045 */
[C---:B------:R-:W-:Y:S01]  /*1390*/  FFMA R28, R50.reuse, R46, R21 ;  /* 0x0000002e321c7223 */ /* 0x040fe20000000015 */
[----:B------:R-:W-:Y:S01]  /*13a0*/  FFMA R39, R39, R19, R36 ;  /* 0x0000001327277223 */ /* 0x000fe20000000024 */
[----:B------:R-:W-:Y:S02]  /*13b0*/  FFMA R23, R49, R13, R64 ;  /* 0x0000000d31177223 */ /* 0x000fe40000000040 */
[----:B------:R-:W-:Y:S02]  /*13c0*/  FFMA R65, R51, R47, R28 ;  /* 0x0000002f33417223 */ /* 0x000fe4000000001c */
[----:B------:R-:W-:-:S02]  /*13d0*/  FFMA R64, R50, R14, R23 ;  /* 0x0000000e32407223 */ /* 0x000fc40000000017 */
[----:B------:R-:W0:Y:S01]  /*13e0*/  LDS.128 R20, [R61+0xa0] ;  /* 0x0000a0003d147984 */ /* 0x000e220000000c00 */
[C---:B--2---:R-:W-:Y:S01]  /*13f0*/  FFMA R28, R4.reuse, R12, R39 ;  /* 0x0000000c041c7223 */ /* 0x044fe20000000027 */
[C---:B------:R-:W-:Y:S01]  /*1400*/  FFMA R36, R4.reuse, R44, R24 ;  /* 0x0000002c04247223 */ /* 0x040fe20000000018 */
[C---:B------:R-:W-:Y:S01]  /*1410*/  FFMA R30, R4.reuse, R40, R25 ;  /* 0x00000028041e7223 */ /* 0x040fe20000000019 */
[----:B---3--:R-:W-:Y:S02]  /*1420*/  FFMA R4, R4, R32, R26 ;  /* 0x0000002004047223 */ /* 0x008fe4000000001a */
[----:B------:R-:W1:Y:S01]  /*1430*/  LDS.128 R24, [R61+0xe0] ;  /* 0x0000e0003d187984 */ /* 0x000e620000000c00 */
[C---:B------:R-:W-:Y:S01]  /*1440*/  FFMA R66, R48.reuse, R40, R66 ;  /* 0x0000002830427223 */ /* 0x040fe20000000042 */
[----:B------:R-:W-:Y:S01]  /*1450*/  FFMA R48, R48, R32, R67 ;  /* 0x0000002030307223 */ /* 0x000fe20000000043 */
[----:B------:R-:W-:Y:S02]  /*1460*/  FFMA R29, R5, R45, R36 ;  /* 0x0000002d051d7223 */ /* 0x000fe40000000024 */
[C---:B------:R-:W-:Y:S01]  /*1470*/  FFMA R19, R49.reuse, R41, R66 ;  /* 0x0000002931137223 */ /* 0x040fe20000000042 */
[----:B------:R-:W-:Y:S01]  /*1480*/  FFMA R49, R49, R33, R48 ;  /* 0x0000002131317223 */ /* 0x000fe20000000030 */
[C---:B------:R-:W-:Y:S01]  /*1490*/  FFMA R37, R5.reuse, R13, R28 ;  /* 0x0000000d05257223 */ /* 0x040fe2000000001c */
[----:B------:R-:W-:Y:S01]  /*14a0*/  FFMA R68, R6, R46, R29 ;  /* 0x0000002e06447223 */ /* 0x000fe2000000001d */
[C---:B------:R-:W-:Y:S01]  /*14b0*/  FFMA R66, R50.reuse, R42, R19 ;  /* 0x0000002a32427223 */ /* 0x040fe20000000013 */
[----:B------:R-:W-:Y:S01]  /*14c0*/  FFMA R50, R50, R34, R49 ;  /* 0x0000002232327223 */ /* 0x000fe20000000031 */
[C---:B------:R-:W-:Y:S01]  /*14d0*/  FFMA R69, R5.reuse, R41, R30 ;  /* 0x0000002905457223 */ /* 0x040fe2000000001e */
[----:B------:R-:W-:Y:S01]  /*14e0*/  FFMA R19, R5, R33, R4 ;  /* 0x0000002105137223 */ /* 0x000fe20000000004 */
[----:B------:R-:W-:Y:S01]  /*14f0*/  FFMA R5, R6, R14, R37 ;  /* 0x0000000e06057223 */ /* 0x000fe20000000025 */
[----:B------:R-:W-:Y:S01]  /*1500*/  FFMA R66, R51, R43, R66 ;  /* 0x0000002b33427223 */ /* 0x000fe20000000042 */
[C---:B0-----:R-:W-:Y:S01]  /*1510*/  FFMA R10, R20.reuse, R44, R10 ;  /* 0x0000002c140a7223 */ /* 0x041fe2000000000a */
[C---:B------:R-:W-:Y:S01]  /*1520*/  FFMA R18, R20.reuse, R12, R18 ;  /* 0x0000000c14127223 */ /* 0x040fe20000000012 */
[C---:B------:R-:W-:Y:S01]  /*1530*/  FFMA R16, R20.reuse, R40, R16 ;  /* 0x0000002814107223 */ /* 0x040fe20000000010 */
[----:B------:R-:W-:Y:S01]  /*1540*/  FFMA R20, R20, R32, R17 ;  /* 0x0000002014147223 */ /* 0x000fe20000000011 */
[C---:B------:R-:W-:Y:S01]  /*1550*/  FFMA R29, R21.reuse, R45, R10 ;  /* 0x0000002d151d7223 */ /* 0x040fe2000000000a */
[----:B------:R-:W-:-:S02]  /*1560*/  FFMA R37, R21, R13, R18 ;  /* 0x0000000d15257223 */ /* 0x000fc40000000012 */
[----:B------:R-:W-:Y:S01]  /*1570*/  FFMA R17, R21, R33, R20 ;  /* 0x0000002115117223 */ /* 0x000fe20000000014 */
[----:B------:R-:W-:Y:S01]  /*1580*/  FFMA R20, R22, R46, R29 ;  /* 0x0000002e16147223 */ /* 0x000fe2000000001d */
[C---:B-1----:R-:W-:Y:S01]  /*1590*/  FFMA R44, R24.reuse, R44, R31 ;  /* 0x0000002c182c7223 */ /* 0x042fe2000000001f */
[C---:B------:R-:W-:Y:S01]  /*15a0*/  FFMA R40, R24.reuse, R40, R9 ;  /* 0x0000002818287223 */ /* 0x040fe20000000009 */
[C---:B------:R-:W-:Y:S01]  /*15b0*/  FFMA R12, R24.reuse, R12, R11 ;  /* 0x0000000c180c7223 */ /* 0x040fe2000000000b */
[----:B------:R-:W-:Y:S01]  /*15c0*/  FFMA R8, R24, R32, R8 ;  /* 0x0000002018087223 */ /* 0x000fe20000000008 */
[C---:B------:R-:W-:Y:S01]  /*15d0*/  FFMA R9, R25.reuse, R45, R44 ;  /* 0x0000002d19097223 */ /* 0x040fe2000000002c */
[C---:B------:R-:W-:Y:S01]  /*15e0*/  FFMA R45, R25.reuse, R41, R40 ;  /* 0x00000029192d7223 */ /* 0x040fe20000000028 */
[----:B------:R-:W-:Y:S01]  /*15f0*/  FFMA R13, R25, R13, R12 ;  /* 0x0000000d190d7223 */ /* 0x000fe2000000000c */
[C---:B------:R-:W-:Y:S01]  /*1600*/  FFMA R64, R51.reuse, R15, R64 ;  /* 0x0000000f33407223 */ /* 0x040fe20000000040 */
[----:B------:R-:W-:Y:S01]  /*1610*/  FFMA R67, R51, R35, R50 ;  /* 0x0000002333437223 */ /* 0x000fe20000000032 */
[----:B------:R-:W-:Y:S01]  /*1620*/  FFMA R25, R25, R33, R8 ;  /* 0x0000002119197223 */ /* 0x000fe20000000008 */
[----:B------:R-:W-:Y:S01]  /*1630*/  FFMA R46, R26, R46, R9 ;  /* 0x0000002e1a2e7223 */ /* 0x000fe20000000009 */
[C---:B------:R-:W-:Y:S01]  /*1640*/  FFMA R69, R6.reuse, R42, R69 ;  /* 0x0000002a06457223 */ /* 0x040fe20000000045 */
[----:B------:R-:W-:Y:S01]  /*1650*/  LDS.128 R48, [R61+0x30] ;  /* 0x000030003d307984 */ /* 0x000fe20000000c00 */
[----:B------:R-:W-:Y:S01]  /*1660*/  FFMA R6, R6, R34, R19 ;  /* 0x0000002206067223 */ /* 0x000fe20000000013 */
[----:B------:R-:W-:-:S02]  /*1670*/  FFMA R19, R21, R41, R16 ;  /* 0x0000002915137223 */ /* 0x000fc40000000010 */
[----:B------:R-:W0:Y:S04]  /*1680*/  LDS.128 R8, [R60+0x870] ;  /* 0x000870003c087984 */ /* 0x000e280000000c00 */
[----:B------:R-:W1:Y:S01]  /*1690*/  LDS.128 R28, [R60+0x8b0] ;  /* 0x0008b0003c1c7984 */ /* 0x000e620000000c00 */
[C---:B------:R-:W-:Y:S01]  /*16a0*/  FFMA R4, R22.reuse, R14, R37 ;  /* 0x0000000e16047223 */ /* 0x040fe20000000025 */
[C---:B------:R-:W-:Y:S01]  /*16b0*/  FFMA R21, R22.reuse, R42, R19 ;  /* 0x0000002a16157223 */ /* 0x040fe20000000013 */
[----:B------:R-:W-:Y:S01]  /*16c0*/  FFMA R22, R22, R34, R17 ;  /* 0x0000002216167223 */ /* 0x000fe20000000011 */
[----:B------:R-:W2:Y:S01]  /*16d0*/  LDS.128 R36, [R60+0x830] ;  /* 0x000830003c247984 */ /* 0x000ea20000000c00 */
[----:B------:R-:W-:-:S03]  /*16e0*/  FFMA R24, R26, R14, R13 ;  /* 0x0000000e1a187223 */ /* 0x000fc6000000000d */
[----:B------:R-:W3:Y:S01]  /*16f0*/  LDS.128 R16, [R60+0x8f0] ;  /* 0x0008f0003c107984 */ /* 0x000ee20000000c00 */
[C---:B------:R-:W-:Y:S01]  /*1700*/  FFMA R22, R23.reuse, R35, R22 ;  /* 0x0000002317167223 */ /* 0x040fe20000000016 */
[C---:B------:R-:W-:Y:S01]  /*1710*/  FFMA R21, R23.reuse, R43, R21 ;  /* 0x0000002b17157223 */ /* 0x040fe20000000015 */
[----:B------:R-:W-:Y:S01]  /*1720*/  FFMA R20, R23, R47, R20 ;  /* 0x0000002f17147223 */ /* 0x000fe20000000014 */
[C---:B------:R-:W-:Y:S01]  /*1730*/  FFMA R14, R7.reuse, R35, R6 ;  /* 0x00000023070e7223 */ /* 0x040fe20000000006 */
[C---:B------:R-:W-:Y:S01]  /*1740*/  FFMA R13, R7.reuse, R43, R69 ;  /* 0x0000002b070d7223 */ /* 0x040fe20000000045 */
[C---:B------:R-:W-:Y:S01]  /*1750*/  FFMA R12, R7.reuse, R47, R68 ;  /* 0x0000002f070c7223 */ /* 0x040fe20000000044 */
[-C--:B------:R-:W-:Y:S01]  /*1760*/  FFMA R40, R7, R15.reuse, R5 ;  /* 0x0000000f07287223 */ /* 0x080fe20000000005 */
[----:B------:R-:W-:Y:S02]  /*1770*/  FFMA R23, R23, R15, R4 ;  /* 0x0000000f17177223 */ /* 0x000fe40000000004 */
[----:B------:R-:W4:Y:S01]  /*1780*/  LDS.128 R4, [R61+0x70] ;  /* 0x000070003d047984 */ /* 0x000f220000000c00 */
[C---:B------:R-:W-:Y:S01]  /*1790*/  FFMA R47, R27.reuse, R47, R46 ;  /* 0x0000002f1b2f7223 */ /* 0x040fe2000000002e */
[----:B------:R-:W-:Y:S01]  /*17a0*/  FFMA R46, R27, R15, R24 ;  /* 0x0000000f1b2e7223 */ /* 0x000fe20000000018 */
[C---:B------:R-:W-:Y:S01]  /*17b0*/  FFMA R44, R26.reuse, R34, R25 ;  /* 0x000000221a2c7223 */ /* 0x040fe20000000019 */
[----:B------:R-:W-:-:S03]  /*17c0*/  FFMA R45, R26, R42, R45 ;  /* 0x0000002a1a2d7223 */ /* 0x000fc6000000002d */
[C---:B------:R-:W-:Y:S01]  /*17d0*/  FFMA R44, R27.reuse, R35, R44 ;  /* 0x000000231b2c7223 */ /* 0x040fe2000000002c */
[----:B------:R-:W-:Y:S01]  /*17e0*/  FFMA R45, R27, R43, R45 ;  /* 0x0000002b1b2d7223 */ /* 0x000fe2000000002d */
[----:B------:R-:W5:Y:S01]  /*17f0*/  LDS.128 R32, [R61+0xb0] ;  /* 0x0000b0003d207984 */ /* 0x000f620000000c00 */
[C---:B0-----:R-:W-:Y:S01]  /*1800*/  FFMA R24, R48.reuse, R8, R65 ;  /* 0x0000000830187223 */ /* 0x041fe20000000041 */
[----:B-1----:R-:W-:-:S03]  /*1810*/  FFMA R66, R48, R28, R66 ;  /* 0x0000001c30427223 */ /* 0x002fc60000000042 */
[C---:B------:R-:W-:Y:S01]  /*1820*/  FFMA R25, R49.reuse, R9, R24 ;  /* 0x0000000931197223 */ /* 0x040fe20000000018 */
[C---:B------:R-:W-:Y:S01]  /*1830*/  FFMA R15, R49.reuse, R29, R66 ;  /* 0x0000001d310f7223 */ /* 0x040fe20000000042 */
[----:B--2---:R-:W-:Y:S02]  /*1840*/  FFMA R64, R48, R36, R64 ;  /* 0x0000002430407223 */ /* 0x004fe40000000040 */
[----:B------:R-:W-:Y:S01]  /*1850*/  FFMA R26, R50, R10, R25 ;  /* 0x0000000a321a7223 */ /* 0x000fe20000000019 */
[----:B---3--:R-:W-:Y:S01]  /*1860*/  FFMA R48, R48, R16, R67 ;  /* 0x0000001030307223 */ /* 0x008fe20000000043 */
[----:B------:R-:W-:Y:S01]  /*1870*/  FFMA R42, R50, R30, R15 ;  /* 0x0000001e322a7223 */ /* 0x000fe2000000000f */
[----:B------:R-:W-:Y:S01]  /*1880*/  FFMA R27, R49, R37, R64 ;  /* 0x00000025311b7223 */ /* 0x000fe20000000040 */
[----:B------:R-:W-:Y:S01]  /*1890*/  FFMA R25, R51, R11, R26 ;  /* 0x0000000b33197223 */ /* 0x000fe2000000001a */
[----:B------:R-:W-:Y:S01]  /*18a0*/  FFMA R49, R49, R17, R48 ;  /* 0x0000001131317223 */ /* 0x000fe20000000030 */
[----:B------:R-:W-:Y:S01]  /*18b0*/  FFMA R26, R51, R31, R42 ;  /* 0x0000001f331a7223 */ /* 0x000fe2000000002a */
[----:B----4-:R-:W-:-:S02]  /*18c0*/  FFMA R48, R4, R36, R40 ;  /* 0x0000002404307223 */ /* 0x010fc40000000028 */
[----:B------:R-:W0:Y:S01]  /*18d0*/  LDS.128 R40, [R61+0xf0] ;  /* 0x0000f0003d287984 */ /* 0x000e220000000c00 */
[C---:B------:R-:W-:Y:S01]  /*18e0*/  FFMA R24, R50.reuse, R38, R27 ;  /* 0x0000002632187223 */ /* 0x040fe2000000001b */
[----:B------:R-:W-:Y:S01]  /*18f0*/  FFMA R50, R50, R18, R49 ;  /* 0x0000001232327223 */ /* 0x000fe20000000031 */
[C---:B------:R-:W-:Y:S01]  /*1900*/  FFMA R12, R4.reuse, R8, R12 ;  /* 0x00000008040c7223 */ /* 0x040fe2000000000c */
[C---:B------:R-:W-:Y:S02]  /*1910*/  FFMA R14, R4.reuse, R16, R14 ;  /* 0x00000010040e7223 */ /* 0x040fe4000000000e */
[----:B------:R-:W-:Y:S01]  /*1920*/  FFMA R27, R51, R19, R50 ;  /* 0x00000013331b7223 */ /* 0x000fe20000000032 */
[----:B------:R-:W-:Y:S01]  /*1930*/  FFMA R50, R4, R28, R13 ;  /* 0x0000001c04327223 */ /* 0x000fe2000000000d */
[C---:B------:R-:W-:Y:S01]  /*1940*/  FFMA R49, R5.reuse, R9, R12 ;  /* 0x0000000905317223 */ /* 0x040fe2000000000c */
[C---:B------:R-:W-:Y:S02]  /*1950*/  FFMA R13, R5.reuse, R17, R14 ;  /* 0x00000011050d7223 */ /* 0x040fe4000000000e */
[C---:B------:R-:W-:Y:S01]  /*1960*/  FFMA R15, R5.reuse, R29, R50 ;  /* 0x0000001d050f7223 */ /* 0x040fe20000000032 */
[----:B------:R-:W-:Y:S01]  /*1970*/  FFMA R5, R5, R37, R48 ;  /* 0x0000002505057223 */ /* 0x000fe20000000030 */
[----:B------:R-:W-:Y:S01]  /*1980*/  FFMA R4, R6, R10, R49 ;  /* 0x0000000a06047223 */ /* 0x000fe20000000031 */
[----:B------:R-:W-:Y:S01]  /*1990*/  IADD3 R59, R59, 0x10, RZ ;  /* 0x000000103b3b7810 */ /* 0x000fe20007ffe0ff */
[----:B-----5:R-:W-:Y:S01]  /*19a0*/  FFMA R20, R32, R8, R20 ;  /* 0x0000000820147223 */ /* 0x020fe20000000014 */
[C---:B------:R-:W-:Y:S01]  /*19b0*/  FFMA R12, R6.reuse, R18, R13 ;  /* 0x00000012060c7223 */ /* 0x040fe2000000000d */
[C---:B------:R-:W-:Y:S01]  /*19c0*/  FFMA R14, R6.reuse, R30, R15 ;  /* 0x0000001e060e7223 */ /* 0x040fe2000000000f */
[----:B------:R-:W-:Y:S01]  /*19d0*/  FFMA R6, R6, R38, R5 ;  /* 0x0000002606067223 */ /* 0x000fe20000000005 */
[----:B------:R-:W-:Y:S01]  /*19e0*/  FFMA R13, R7, R11, R4 ;  /* 0x0000000b070d7223 */ /* 0x000fe20000000004 */
[C---:B------:R-:W-:Y:S01]  /*19f0*/  FFMA R4, R32.reuse, R28, R21 ;  /* 0x0000001c20047223 */ /* 0x040fe20000000015 */
[----:B------:R-:W-:Y:S01]  /*1a00*/  ISETP.GE.U32.AND P0, PT, R59, 0xa0, PT ;  /* 0x000000a03b00780c */ /* 0x000fe20003f06070 */
[C---:B------:R-:W-:Y:S01]  /*1a10*/  FFMA R22, R32.reuse, R16, R22 ;  /* 0x0000001020167223 */ /* 0x040fe20000000016 */
[----:B------:R-:W-:Y:S01]  /*1a20*/  FFMA R21, R33, R9, R20 ;  /* 0x0000000921157223 */ /* 0x000fe20000000014 */
[C---:B------:R-:W-:Y:S01]  /*1a30*/  FFMA R15, R7.reuse, R19, R12 ;  /* 0x00000013070f7223 */ /* 0x040fe2000000000c */
[----:B------:R-:W-:Y:S01]  /*1a40*/  FFMA R32, R32, R36, R23 ;  /* 0x0000002420207223 */ /* 0x000fe20000000017 */
[C---:B------:R-:W-:Y:S01]  /*1a50*/  FFMA R14, R7.reuse, R31, R14 ;  /* 0x0000001f070e7223 */ /* 0x040fe2000000000e */
[----:B------:R-:W-:Y:S01]  /*1a60*/  FFMA R12, R7, R39, R6 ;  /* 0x00000027070c7223 */ /* 0x000fe20000000006 */
[C---:B------:R-:W-:Y:S01]  /*1a70*/  FFMA R7, R33.reuse, R29, R4 ;  /* 0x0000001d21077223 */ /* 0x040fe20000000004 */
[C---:B------:R-:W-:Y:S01]  /*1a80*/  FFMA R5, R33.reuse, R17, R22 ;  /* 0x0000001121057223 */ /* 0x040fe20000000016 */
[----:B------:R-:W-:Y:S01]  /*1a90*/  FFMA R4, R34, R10, R21 ;  /* 0x0000000a22047223 */ /* 0x000fe20000000015 */
[----:B------:R-:W-:Y:S01]  /*1aa0*/  FFMA R33, R33, R37, R32 ;  /* 0x0000002521217223 */ /* 0x000fe20000000020 */
        /* <DEDUP_REMOVED lines=8> */
[----:B------:R-:W-:Y:S01]  /*1b30*/  FFMA R21, R35, R11, R4 ;  /* 0x0000000b23157223 */ /* 0x000fe20000000004 */
[-C--:B------:R-:W-:Y:S01]  /*1b40*/  FFMA R6, R34, R18.reuse, R5 ;  /* 0x0000001222067223 */ /* 0x080fe20000000005 */
[----:B------:R-:W-:Y:S01]  /*1b50*/  FFMA R4, R42, R18, R17 ;  /* 0x000000122a047223 */ /* 0x000fe20000000011 */
[C---:B------:R-:W-:Y:S01]  /*1b60*/  FFMA R22, R34.reuse, R30, R7 ;  /* 0x0000001e22167223 */ /* 0x040fe20000000007 */
[-C--:B------:R-:W-:Y:S01]  /*1b70*/  FFMA R20, R34, R38.reuse, R33 ;  /* 0x0000002622147223 */ /* 0x080fe20000000021 */
[C---:B------:R-:W-:Y:S01]  /*1b80*/  FFMA R16, R42.reuse, R38, R37 ;  /* 0x000000262a107223 */ /* 0x040fe20000000025 */
[C---:B------:R-:W-:Y:S01]  /*1b90*/  FFMA R18, R42.reuse, R30, R29 ;  /* 0x0000001e2a127223 */ /* 0x040fe2000000001d */
[----:B------:R-:W-:Y:S01]  /*1ba0*/  FFMA R10, R42, R10, R9 ;  /* 0x0000000a2a0a7223 */ /* 0x000fe20000000009 */
[----:B------:R-:W-:-:S02]  /*1bb0*/  IADD3 R52, P1, R52, 0x40, RZ ;  /* 0x0000004034347810 */ /* 0x000fc40007f3e0ff */
[----:B------:R-:W-:Y:S02]  /*1bc0*/  IADD3 R54, P2, R54, 0x40, RZ ;  /* 0x0000004036367810 */ /* 0x000fe40007f5e0ff */
[----:B------:R-:W-:Y:S02]  /*1bd0*/  IADD3 R56, P3, R56, 0x40, RZ ;  /* 0x0000004038387810 */ /* 0x000fe40007f7e0ff */
[----:B------:R-:W-:Y:S01]  /*1be0*/  IADD3 R58, P4, R58, 0x40, RZ ;  /* 0x000000403a3a7810 */ /* 0x000fe20007f9e0ff */
[----:B------:R-:W-:Y:S01]  /*1bf0*/  FFMA R23, R35, R19, R6 ;  /* 0x0000001323177223 */ /* 0x000fe20000000006 */
[----:B------:R-:W-:Y:S01]  /*1c00*/  FFMA R24, R51, R39, R24 ;  /* 0x0000002733187223 */ /* 0x000fe20000000018 */
[C---:B------:R-:W-:Y:S01]  /*1c10*/  FFMA R22, R35.reuse, R31, R22 ;  /* 0x0000001f23167223 */ /* 0x040fe20000000016 */
[----:B------:R-:W-:Y:S01]  /*1c20*/  FFMA R20, R35, R39, R20 ;  /* 0x0000002723147223 */ /* 0x000fe20000000014 */
[C---:B------:R-:W-:Y:S01]  /*1c30*/  FFMA R19, R43.reuse, R19, R4 ;  /* 0x000000132b137223 */ /* 0x040fe20000000004 */
[C---:B------:R-:W-:Y:S01]  /*1c40*/  FFMA R18, R43.reuse, R31, R18 ;  /* 0x0000001f2b127223 */ /* 0x040fe20000000012 */
[C---:B------:R-:W-:Y:S01]  /*1c50*/  FFMA R17, R43.reuse, R11, R10 ;  /* 0x0000000b2b117223 */ /* 0x040fe2000000000a */
[----:B------:R-:W-:Y:S01]  /*1c60*/  FFMA R16, R43, R39, R16 ;  /* 0x000000272b107223 */ /* 0x000fe20000000010 */
[----:B------:R-:W-:-:S02]  /*1c70*/  IADD3.X R3, RZ, R3, RZ, P1, !PT ;  /* 0x00000003ff037210 */ /* 0x000fc40000ffe4ff */
[----:B------:R-:W-:Y:S02]  /*1c80*/  IADD3.X R53, RZ, R53, RZ, P2, !PT ;  /* 0x00000035ff357210 */ /* 0x000fe400017fe4ff */
[----:B------:R-:W-:Y:S02]  /*1c90*/  IADD3.X R55, RZ, R55, RZ, P3, !PT ;  /* 0x00000037ff377210 */ /* 0x000fe40001ffe4ff */
[----:B------:R-:W-:Y:S01]  /*1ca0*/  IADD3.X R57, RZ, R57, RZ, P4, !PT ;  /* 0x00000039ff397210 */ /* 0x000fe200027fe4ff */
[----:B------:R-:W-:Y:S01]  /*1cb0*/  @P0 CALL.REL.NOINC `(.L_x_0) ;  /* 0x0000001000000944 */ /* 0x000fe20003c00000 */
[----:B------:R-:W-:Y:S05]  /*1cc0*/  BRA `(.L_x_1) ;  /* 0xffffec2000007947 */ /* 0x000fea000383ffff */
.L_x_0:
[----:B------:R-:W0:Y:S01]  /*1cd0*/  S2R R3, SR_TID.X ;  /* 0x0000000000037919 */ /* 0x000e220000002100 */
[----:B------:R-:W-:Y:S02]  /*1ce0*/  ULDC UR4, c[0x0][0x178] ;  /* 0x00005e0000047ab9 */ /* 0x000fe40000000800 */
[----:B------:R-:W-:Y:S01]  /*1cf0*/  UIMAD UR4, UR4, 0x32, URZ ;  /* 0x00000032040478a4 */ /* 0x000fe2000f8e023f */
[----:B------:R-:W-:Y:S06]  /*1d00*/  BAR.SYNC 0x0 ;  /* 0x0000000000007b1d */ /* 0x000fec0000000000 */
[----:B0-----:R-:W-:-:S02]  /*1d10*/  SHF.R.U32.HI R32, RZ, 0x3, R3 ;  /* 0x00000003ff207819 */ /* 0x001fc40000011603 */
[----:B------:R-:W-:Y:S02]  /*1d20*/  SHF.L.U32 R33, R3, 0x2, RZ ;  /* 0x0000000203217819 */ /* 0x000fe400000006ff */
[----:B------:R-:W-:Y:S02]  /*1d30*/  SGXT.U32 R32, R32, 0x3 ;  /* 0x000000032020781a */ /* 0x000fe40000000000 */
[----:B------:R-:W-:Y:S02]  /*1d40*/  LOP3.LUT R3, R33, 0x1c, RZ, 0xc0, !PT ;  /* 0x0000001c21037812 */ /* 0x000fe400078ec0ff */
[----:B------:R-:W-:Y:S02]  /*1d50*/  LOP3.LUT R33, R0, 0x1c, R33, 0xf8, !PT ;  /* 0x0000001c00217812 */ /* 0x000fe400078ef821 */
[----:B------:R-:W-:Y:S01]  /*1d60*/  LOP3.LUT R0, R2, 0x8, RZ, 0xfc, !PT ;  /* 0x0000000802007812 */ /* 0x000fe200078efcff */
[----:B------:R-:W-:Y:S01]  /*1d70*/  IMAD R3, R32, 0x90, R3 ;  /* 0x0000009020037824 */ /* 0x000fe200078e0203 */
[----:B------:R-:W-:-:S04]  /*1d80*/  ISETP.GE.AND P0, PT, R33, 0x80, PT ;  /* 0x000000802100780c */ /* 0x000fc80003f06270 */
[----:B------:R-:W-:Y:S01]  /*1d90*/  SHF.L.U32 R4, R3, 0x2, RZ ;  /* 0x0000000203047819 */ /* 0x000fe200000006ff */
[----:B------:R-:W-:Y:S01]  /*1da0*/  STS.128 [R3.X4], R24 ;  /* 0x0000001803007388 */ /* 0x000fe20000004c00 */
[----:B------:R-:W-:Y:S02]  /*1db0*/  ISETP.LT.AND P1, PT, R2, UR4, !P0 ;  /* 0x0000000402007c0c */ /* 0x000fe4000c721270 */
[----:B------:R-:W-:Y:S01]  /*1dc0*/  ISETP.LT.AND P2, PT, R0, UR4, !P0 ;  /* 0x0000000400007c0c */ /* 0x000fe2000c741270 */
[----:B------:R-:W-:Y:S01]  /*1dd0*/  IMAD R32, R32, -0x1b0, R4 ;  /* 0xfffffe5020207824 */ /* 0x000fe200078e0204 */
[----:B------:R-:W-:Y:S04]  /*1de0*/  STS.128 [R3.X4+0x90], R12 ;  /* 0x0000900c03007388 */ /* 0x000fe80000004c00 */
[----:B------:R-:W-:Y:S04]  /*1df0*/  STS.128 [R3.X4+0x120], R20 ;  /* 0x0001201403007388 */ /* 0x000fe80000004c00 */
[----:B------:R-:W-:Y:S04]  /*1e00*/  STS.128 [R3.X4+0x1b0], R16 ;  /* 0x0001b01003007388 */ /* 0x000fe80000004c00 */
[----:B------:R-:W-:Y:S06]  /*1e10*/  BAR.SYNC 0x0 ;  /* 0x0000000000007b1d */ /* 0x000fec0000000000 */
[----:B------:R-:W0:Y:S01]  /*1e20*/  LDS.128 R28, [R32] ;  /* 0x00000000201c7984 */ /* 0x000e220000000c00 */
[----:B------:R-:W-:-:S03]  /*1e30*/  LEA R12, R0, R33, 0x7 ;  /* 0x00000021000c7211 */ /* 0x000fc600078e38ff */
[----:B------:R-:W1:Y:S01]  /*1e40*/  LDS.128 R8, [R32+0x480] ;  /* 0x0004800020087984 */ /* 0x000e620000000c00 */
[----:B------:R-:W-:-:S03]  /*1e50*/  LOP3.LUT R3, R2, 0x10, RZ, 0xfc, !PT ;  /* 0x0000001002037812 */ /* 0x000fc600078efcff */
[----:B------:R-:W2:Y:S01]  /*1e60*/  LDS.128 R4, [R32+0x900] ;  /* 0x0009000020047984 */ /* 0x000ea20000000c00 */
[C---:B------:R-:W-:Y:S02]  /*1e70*/  LOP3.LUT R16, R2.reuse, 0x18, RZ, 0xfc, !PT ;  /* 0x0000001802107812 */ /* 0x040fe400078efcff */
[C---:B------:R-:W-:Y:S02]  /*1e80*/  ISETP.LT.AND P3, PT, R3.reuse, UR4, !P0 ;  /* 0x0000000403007c0c */ /* 0x040fe4000c761270 */
[----:B------:R-:W-:Y:S02]  /*1e90*/  MOV R17, 0x4 ;  /* 0x0000000400117802 */ /* 0x000fe40000000f00 */
[----:B------:R-:W-:Y:S02]  /*1ea0*/  LEA R2, R2, R33, 0x7 ;  /* 0x0000002102027211 */ /* 0x000fe400078e38ff */
[----:B------:R-:W-:Y:S01]  /*1eb0*/  ISETP.LT.AND P0, PT, R16, UR4, !P0 ;  /* 0x0000000410007c0c */ /* 0x000fe2000c701270 */
[----:B------:R-:W-:Y:S01]  /*1ec0*/  IMAD.WIDE R12, R12, R17, c[0x0][0x170] ;  /* 0x00005c000c0c7625 */ /* 0x000fe200078e0211 */
[----:B------:R-:W-:-:S03]  /*1ed0*/  LEA R14, R3, R33, 0x7 ;  /* 0x00000021030e7211 */ /* 0x000fc600078e38ff */
[----:B------:R-:W-:-:S04]  /*1ee0*/  IMAD.WIDE R2, R2, R17, c[0x0][0x170] ;  /* 0x00005c0002027625 */ /* 0x000fc800078e0211 */
[----:B------:R-:W-:Y:S01]  /*1ef0*/  IMAD.WIDE R14, R14, R17, c[0x0][0x170] ;  /* 0x00005c000e0e7625 */ /* 0x000fe200078e0211 */
[----:B0-----:R0:W-:Y:S04]  /*1f00*/  @P1 STG.E.128 [R2.64], R28 ;  /* 0x0000001c02001986 */ /* 0x0011e8000c101d06 */
[----:B-1----:R0:W-:Y:S04]  /*1f10*/  @P2 STG.E.128 [R12.64], R8 ;  /* 0x000000080c002986 */ /* 0x0021e8000c101d06 */
[----:B--2---:R0:W-:Y:S01]  /*1f20*/  @P3 STG.E.128 [R14.64], R4 ;  /* 0x000000040e003986 */ /* 0x0041e2000c101d06 */
[----:B------:R-:W-:Y:S05]  /*1f30*/  @!P0 EXIT ;  /* 0x000000000000894d */ /* 0x000fea0003800000 */
[----:B0-----:R-:W0:Y:S01]  /*1f40*/  LDS.128 R4, [R32+0xd80] ;  /* 0x000d800020047984 */ /* 0x001e220000000c00 */
[----:B------:R-:W-:-:S05]  /*1f50*/  LEA R2, R16, R33, 0x7 ;  /* 0x0000002110027211 */ /* 0x000fca00078e38ff */
[----:B------:R-:W-:-:S05]  /*1f60*/  IMAD.WIDE R2, R2, R17, c[0x0][0x170] ;  /* 0x00005c0002027625 */ /* 0x000fca00078e0211 */
[----:B0-----:R-:W-:Y:S01]  /*1f70*/  STG.E.128 [R2.64], R4 ;  /* 0x0000000402007986 */ /* 0x001fe2000c101d06 */
[----:B------:R-:W-:Y:S05]  /*1f80*/  EXIT ;  /* 0x000000000000794d */ /* 0x000fea0003800000 */
.L_x_2:
[----:B------:R-:W-:-:S00]  /*1f90*/  BRA `(.L_x_2) ;  /* 0xfffffff000007947 */ /* 0x000fc0000383ffff */
[----:B------:R-:W-:-:S00]  /*1fa0*/  NOP ;  /* 0x0000000000007918 */ /* 0x000fc00000000000 */
        /* <DEDUP_REMOVED lines=13> */
.L_x_3:


//--------------------- .nv.shared.triton_mm      --------------------------
	.section	.nv.shared.triton_mm,"aw",@nobits
	.align	16
